//
// Generated by NVIDIA NVVM Compiler
//
// Compiler Build ID: CL-36424714
// Cuda compilation tools, release 13.0, V13.0.88
// Based on NVVM 20.0.0
//

.version 9.0
.target sm_100
.address_size 64

	// .globl	_Z7saludarv
.extern .func  (.param .b32 func_retval0) vprintf
(
	.param .b64 vprintf_param_0,
	.param .b64 vprintf_param_1
)
;
.global .align 1 .b8 $str[8] = {103, 117, 101, 110, 97, 115, 10};

.visible .entry _Z7saludarv()
{
	.reg .b32 	%r<3>;
	.reg .b64 	%rd<3>;

	mov.u64 	%rd1, $str;
	cvta.global.u64 	%rd2, %rd1;
	{ // callseq 0, 0
	.param .b64 param0;
	st.param.b64 	[param0], %rd2;
	.param .b64 param1;
	st.param.b64 	[param1], 0;
	.param .b32 retval0;
	call.uni (retval0), 
	vprintf, 
	(
	param0, 
	param1
	);
	ld.param.b32 	%r1, [retval0];
	} // callseq 0
	ret;

}


// ===== COMPILED SASS (sm_100) =====

	.target	sm_100

	.elftype	@"ET_EXEC"


//--------------------- .note.nv.tkinfo           --------------------------
	.section	.note.nv.tkinfo,"",@"SHT_NOTE"
	.sectionflags	@"SHF_NOTE_NV_TKINFO"
	.tkinfo
        /*0018*/ 	.word	0x00000002
        /*0030*/ 	.string	""
        /*0030*/ 	.string	"ptxas"
        /*0030*/ 	.string	"Cuda compilation tools, release 13.0, V13.0.88"
        /*0030*/ 	.string	"Build cuda_13.0.r13.0/compiler.36424714_0"
        /*0030*/ 	.string	"-arch sm_100 -m 64 "



//--------------------- .note.nv.cuinfo           --------------------------
	.section	.note.nv.cuinfo,"",@"SHT_NOTE"
	.sectionflags	@"SHF_NOTE_NV_CUINFO"
        /*0018*/ 	.short	0x0002
        /*001a*/ 	.short	0x0064
        /*001c*/ 	.short	0x0082
	.zero		2


//--------------------- .nv.info                  --------------------------
	.section	.nv.info,"",@"SHT_CUDA_INFO"
	.align	4


	//----- nvinfo : EIATTR_REGCOUNT
	.align		4
        /*0000*/ 	.byte	0x04, 0x2f
        /*0002*/ 	.short	(.L_2 - .L_1)
	.align		4
.L_1:
        /*0004*/ 	.word	index@(_Z7saludarv)
        /*0008*/ 	.word	0x00000018


	//----- nvinfo : EIATTR_FRAME_SIZE
	.align		4
.L_2:
        /*000c*/ 	.byte	0x04, 0x11
        /*000e*/ 	.short	(.L_4 - .L_3)
	.align		4
.L_3:
        /*0010*/ 	.word	index@(_Z7saludarv)
        /*0014*/ 	.word	0x00000000


	//----- nvinfo : EIATTR_MIN_STACK_SIZE
	.align		4
.L_4:
        /*0018*/ 	.byte	0x04, 0x12
        /*001a*/ 	.short	(.L_6 - .L_5)
	.align		4
.L_5:
        /*001c*/ 	.word	index@(_Z7saludarv)
        /*0020*/ 	.word	0x00000000
.L_6:


//--------------------- .nv.compat                --------------------------
	.section	.nv.compat,"",@"SHT_CUDA_COMPAT_INFO"
	.align	4
        /*0000*/ 	.byte	0x02, 0x09, 0x00, 0x00, 0x02, 0x02, 0x01, 0x00, 0x02, 0x05, 0x05, 0x00, 0x03, 0x07, 0x01, 0x01
        /*0010*/ 	.byte	0x02, 0x03, 0x00, 0x00, 0x02, 0x06, 0x01, 0x00, 0x04, 0x0b, 0x08, 0x00, 0x09, 0x00, 0x00, 0x00
        /*0020*/ 	.byte	0x00, 0x00, 0x00, 0x00


//--------------------- .nv.info._Z7saludarv      --------------------------
	.section	.nv.info._Z7saludarv,"",@"SHT_CUDA_INFO"
	.sectionflags	@""
	.align	4


	//----- nvinfo : EIATTR_CUDA_API_VERSION
	.align		4
        /*0000*/ 	.byte	0x04, 0x37
        /*0002*/ 	.short	(.L_8 - .L_7)
.L_7:
        /*0004*/ 	.word	0x00000082


	//----- nvinfo : EIATTR_SPARSE_MMA_MASK
	.align		4
.L_8:
        /*0008*/ 	.byte	0x03, 0x50
        /*000a*/ 	.short	0x0000


	//----- nvinfo : EIATTR_MAXREG_COUNT
	.align		4
        /*000c*/ 	.byte	0x03, 0x1b
        /*000e*/ 	.short	0x00ff


	//----- nvinfo : EIATTR_EXTERNS
	.align		4
        /*0010*/ 	.byte	0x04, 0x0f
        /*0012*/ 	.short	(.L_10 - .L_9)


	//   ....[0]....
	.align		4
.L_9:
        /*0014*/ 	.word	index@(vprintf)


	//----- nvinfo : EIATTR_MERCURY_ISA_VERSION
	.align		4
.L_10:
        /*0018*/ 	.byte	0x03, 0x5f
        /*001a*/ 	.short	0x0101


	//----- nvinfo : EIATTR_VRC_CTA_INIT_COUNT
	.align		4
        /*001c*/ 	.byte	0x02, 0x4a
	.zero		1
	.zero		1


	//----- nvinfo : EIATTR_SYSCALL_OFFSETS
	.align		4
        /*0020*/ 	.byte	0x04, 0x46
        /*0022*/ 	.short	(.L_12 - .L_11)


	//   ....[0]....
.L_11:
        /*0024*/ 	.word	0x00000080


	//----- nvinfo : EIATTR_EXIT_INSTR_OFFSETS
	.align		4
.L_12:
        /*0028*/ 	.byte	0x04, 0x1c
        /*002a*/ 	.short	(.L_14 - .L_13)


	//   ....[0]....
.L_13:
        /*002c*/ 	.word	0x00000090


	//----- nvinfo : EIATTR_SW_WAR
	.align		4
.L_14:
        /*0030*/ 	.byte	0x04, 0x36
        /*0032*/ 	.short	(.L_16 - .L_15)
.L_15:
        /*0034*/ 	.word	0x00000008
.L_16:


//--------------------- .nv.callgraph             --------------------------
	.section	.nv.callgraph,"",@"SHT_CUDA_CALLGRAPH"
	.align	4
	.sectionentsize	8
	.align		4
        /*0000*/ 	.word	0x00000000
	.align		4
        /*0004*/ 	.word	0xffffffff
	.align		4
        /*0008*/ 	.word	index@(_Z7saludarv)
	.align		4
        /*000c*/ 	.word	index@(vprintf)
	.align		4
        /*0010*/ 	.word	0x00000000
	.align		4
        /*0014*/ 	.word	0xfffffffe
	.align		4
        /*0018*/ 	.word	0x00000000
	.align		4
        /*001c*/ 	.word	0xfffffffd
	.align		4
        /*0020*/ 	.word	0x00000000
	.align		4
        /*0024*/ 	.word	0xfffffffc


//--------------------- .nv.constant4             --------------------------
	.section	.nv.constant4,"a",@progbits
	.align	8
	.align		8
.nv.constant4:
        /*0000*/ 	.dword	vprintf
	.align		8
        /*0008*/ 	.dword	$str


//--------------------- .text._Z7saludarv         --------------------------
	.section	.text._Z7saludarv,"ax",@progbits
	.align	128
        .global         _Z7saludarv
        .type           _Z7saludarv,@function
        .size           _Z7saludarv,(.L_x_2 - _Z7saludarv)
        .other          _Z7saludarv,@"STO_CUDA_ENTRY STV_DEFAULT"
_Z7saludarv:
.text._Z7saludarv:
[----:B------:R-:W0:Y:S01]  /*0000*/  LDC R1, c[0x0][0x37c] ;  /* 0x0000df00ff017b82 */ /* 0x000e220000000800 */
[----:B------:R-:W-:Y:S01]  /*0010*/  MOV R0, 0x0 ;  /* 0x0000000000007802 */ /* 0x000fe20000000f00 */
[----:B------:R-:W1:Y:S01]  /*0020*/  LDCU.64 UR4, c[0x4][0x8] ;  /* 0x01000100ff0477ac */ /* 0x000e620008000a00 */
[----:B------:R-:W-:-:S05]  /*0030*/  CS2R R6, SRZ ;  /* 0x0000000000067805 */ /* 0x000fca000001ff00 */
[----:B------:R2:W3:Y:S01]  /*0040*/  LDC.64 R2, c[0x4][R0] ;  /* 0x0100000000027b82 */ /* 0x0004e20000000a00 */
[----:B-1----:R-:W-:Y:S02]  /*0050*/  IMAD.U32 R4, RZ, RZ, UR4 ;  /* 0x00000004ff047e24 */ /* 0x002fe4000f8e00ff */
[----:B--2---:R-:W-:-:S07]  /*0060*/  IMAD.U32 R5, RZ, RZ, UR5 ;  /* 0x00000005ff057e24 */ /* 0x004fce000f8e00ff */
[----:B------:R-:W-:-:S07]  /*0070*/  LEPC R20, `(.L_x_0) ;  /* 0x000000001014794e */ /* 0x000fce0000000000 */
[----:B0--3--:R-:W-:Y:S05]  /*0080*/  CALL.ABS.NOINC R2 ;  /* 0x0000000002007343 */ /* 0x009fea0003c00000 */
.L_x_0:
[----:B------:R-:W-:Y:S05]  /*0090*/  EXIT ;  /* 0x000000000000794d */ /* 0x000fea0003800000 */
.L_x_1:
[----:B------:R-:W-:-:S00]  /*00a0*/  BRA `(.L_x_1) ;  /* 0xfffffffc00fc7947 */ /* 0x000fc0000383ffff */
[----:B------:R-:W-:-:S00]  /*00b0*/  NOP ;  /* 0x0000000000007918 */ /* 0x000fc00000000000 */
        /* <DEDUP_REMOVED lines=12> */
.L_x_2:


//--------------------- .nv.global.init           --------------------------
	.section	.nv.global.init,"aw",@progbits
.nv.global.init:
	.type		$str,@object
	.size		$str,(.L_0 - $str)
$str:
        /*0000*/ 	.byte	0x67, 0x75, 0x65, 0x6e, 0x61, 0x73, 0x0a, 0x00
.L_0:


//--------------------- .nv.shared.reserved.0     --------------------------
	.section	.nv.shared.reserved.0,"aw",@nobits
	.weak		__nv_reservedSMEM_offset_0_alias
	.size		__nv_reservedSMEM_offset_0_alias, 0, 64
	.other		__nv_reservedSMEM_offset_0_alias,@"STO_CUDA_RESERVED_SHARED STV_DEFAULT"
__nv_reservedSMEM_offset_0_alias:
	.zero		0
	.zero		64


//--------------------- .nv.constant0._Z7saludarv --------------------------
	.section	.nv.constant0._Z7saludarv,"a",@progbits
	.sectionflags	@""
	.align	4
.nv.constant0._Z7saludarv:
	.zero		896


//--------------------- SYMBOLS --------------------------

	.type		.nv.reservedSmem.offset0,@object
	.size		.nv.reservedSmem.offset0,0x4
	.type		vprintf,@function
